//
// Generated by NVIDIA NVVM Compiler
//
// Compiler Build ID: CL-36424714
// Cuda compilation tools, release 13.0, V13.0.88
// Based on NVVM 20.0.0
//

.version 9.0
.target sm_100
.address_size 64

	// .globl	_Z6pi_calPd

.visible .entry _Z6pi_calPd(
	.param .u64 .ptr .align 1 _Z6pi_calPd_param_0
)
{
	.reg .pred 	%p<2>;
	.reg .b32 	%r<5>;
	.reg .b64 	%rd<5>;
	.reg .b64 	%fd<8>;

	ld.param.u64 	%rd1, [_Z6pi_calPd_param_0];
	mov.u32 	%r2, %ntid.x;
	mov.u32 	%r3, %ctaid.x;
	mov.u32 	%r4, %tid.x;
	mad.lo.s32 	%r1, %r2, %r3, %r4;
	setp.gt.s32 	%p1, %r1, 999998;
	@%p1 bra 	$L__BB0_2;
	cvta.to.global.u64 	%rd2, %rd1;
	cvt.rn.f64.s32 	%fd1, %r1;
	mul.f64 	%fd2, %fd1, 0d3EB0C6F8BA2F9812;
	mul.f64 	%fd3, %fd2, %fd2;
	mov.f64 	%fd4, 0d3FF0000000000000;
	sub.f64 	%fd5, %fd4, %fd3;
	sqrt.rn.f64 	%fd6, %fd5;
	mul.f64 	%fd7, %fd6, 0d3EB0C6F8BA2F9812;
	mul.wide.s32 	%rd3, %r1, 8;
	add.s64 	%rd4, %rd2, %rd3;
	st.global.f64 	[%rd4], %fd7;
$L__BB0_2:
	ret;

}


// ===== COMPILED SASS (sm_100) =====

	.target	sm_100

	.elftype	@"ET_EXEC"


//--------------------- .note.nv.tkinfo           --------------------------
	.section	.note.nv.tkinfo,"",@"SHT_NOTE"
	.sectionflags	@"SHF_NOTE_NV_TKINFO"
	.tkinfo
        /*0018*/ 	.word	0x00000002
        /*0030*/ 	.string	""
        /*0030*/ 	.string	"ptxas"
        /*0030*/ 	.string	"Cuda compilation tools, release 13.0, V13.0.88"
        /*0030*/ 	.string	"Build cuda_13.0.r13.0/compiler.36424714_0"
        /*0030*/ 	.string	"-arch sm_100 -m 64 "



//--------------------- .note.nv.cuinfo           --------------------------
	.section	.note.nv.cuinfo,"",@"SHT_NOTE"
	.sectionflags	@"SHF_NOTE_NV_CUINFO"
        /*0018*/ 	.short	0x0002
        /*001a*/ 	.short	0x0064
        /*001c*/ 	.short	0x0082
	.zero		2


//--------------------- .nv.info                  --------------------------
	.section	.nv.info,"",@"SHT_CUDA_INFO"
	.align	4


	//----- nvinfo : EIATTR_REGCOUNT
	.align		4
        /*0000*/ 	.byte	0x04, 0x2f
        /*0002*/ 	.short	(.L_1 - .L_0)
	.align		4
.L_0:
        /*0004*/ 	.word	index@(_Z6pi_calPd)
        /*0008*/ 	.word	0x00000012


	//----- nvinfo : EIATTR_FRAME_SIZE
	.align		4
.L_1:
        /*000c*/ 	.byte	0x04, 0x11
        /*000e*/ 	.short	(.L_3 - .L_2)
	.align		4
.L_2:
        /*0010*/ 	.word	index@($__internal_0_$__cuda_sm20_dsqrt_rn_f64_mediumpath_v1)
        /*0014*/ 	.word	0x00000000


	//----- nvinfo : EIATTR_FRAME_SIZE
	.align		4
.L_3:
        /*0018*/ 	.byte	0x04, 0x11
        /*001a*/ 	.short	(.L_5 - .L_4)
	.align		4
.L_4:
        /*001c*/ 	.word	index@(_Z6pi_calPd)
        /*0020*/ 	.word	0x00000000


	//----- nvinfo : EIATTR_MIN_STACK_SIZE
	.align		4
.L_5:
        /*0024*/ 	.byte	0x04, 0x12
        /*0026*/ 	.short	(.L_7 - .L_6)
	.align		4
.L_6:
        /*0028*/ 	.word	index@(_Z6pi_calPd)
        /*002c*/ 	.word	0x00000000
.L_7:


//--------------------- .nv.compat                --------------------------
	.section	.nv.compat,"",@"SHT_CUDA_COMPAT_INFO"
	.align	4
        /*0000*/ 	.byte	0x02, 0x09, 0x00, 0x00, 0x02, 0x02, 0x01, 0x00, 0x02, 0x05, 0x05, 0x00, 0x03, 0x07, 0x01, 0x01
        /*0010*/ 	.byte	0x02, 0x03, 0x00, 0x00, 0x02, 0x06, 0x01, 0x00, 0x04, 0x0b, 0x08, 0x00, 0x01, 0x00, 0x00, 0x00
        /*0020*/ 	.byte	0x00, 0x00, 0x00, 0x00


//--------------------- .nv.info._Z6pi_calPd      --------------------------
	.section	.nv.info._Z6pi_calPd,"",@"SHT_CUDA_INFO"
	.sectionflags	@""
	.align	4


	//----- nvinfo : EIATTR_CUDA_API_VERSION
	.align		4
        /*0000*/ 	.byte	0x04, 0x37
        /*0002*/ 	.short	(.L_9 - .L_8)
.L_8:
        /*0004*/ 	.word	0x00000082


	//----- nvinfo : EIATTR_KPARAM_INFO
	.align		4
.L_9:
        /*0008*/ 	.byte	0x04, 0x17
        /*000a*/ 	.short	(.L_11 - .L_10)
.L_10:
        /*000c*/ 	.word	0x00000000
        /*0010*/ 	.short	0x0000
        /*0012*/ 	.short	0x0000
        /*0014*/ 	.byte	0x00, 0xf5, 0x21, 0x00


	//----- nvinfo : EIATTR_SPARSE_MMA_MASK
	.align		4
.L_11:
        /*0018*/ 	.byte	0x03, 0x50
        /*001a*/ 	.short	0x0000


	//----- nvinfo : EIATTR_MAXREG_COUNT
	.align		4
        /*001c*/ 	.byte	0x03, 0x1b
        /*001e*/ 	.short	0x00ff


	//----- nvinfo : EIATTR_MERCURY_ISA_VERSION
	.align		4
        /*0020*/ 	.byte	0x03, 0x5f
        /*0022*/ 	.short	0x0101


	//----- nvinfo : EIATTR_VRC_CTA_INIT_COUNT
	.align		4
        /*0024*/ 	.byte	0x02, 0x4a
	.zero		1
	.zero		1


	//----- nvinfo : EIATTR_EXIT_INSTR_OFFSETS
	.align		4
        /*0028*/ 	.byte	0x04, 0x1c
        /*002a*/ 	.short	(.L_13 - .L_12)


	//   ....[0]....
.L_12:
        /*002c*/ 	.word	0x00000060


	//   ....[1]....
        /*0030*/ 	.word	0x00000290


	//----- nvinfo : EIATTR_CRS_STACK_SIZE
	.align		4
.L_13:
        /*0034*/ 	.byte	0x04, 0x1e
        /*0036*/ 	.short	(.L_15 - .L_14)
.L_14:
        /*0038*/ 	.word	0x00000000


	//----- nvinfo : EIATTR_CBANK_PARAM_SIZE
	.align		4
.L_15:
        /*003c*/ 	.byte	0x03, 0x19
        /*003e*/ 	.short	0x0008


	//----- nvinfo : EIATTR_PARAM_CBANK
	.align		4
        /*0040*/ 	.byte	0x04, 0x0a
        /*0042*/ 	.short	(.L_17 - .L_16)
	.align		4
.L_16:
        /*0044*/ 	.word	index@(.nv.constant0._Z6pi_calPd)
        /*0048*/ 	.short	0x0380
        /*004a*/ 	.short	0x0008


	//----- nvinfo : EIATTR_SW_WAR
	.align		4
.L_17:
        /*004c*/ 	.byte	0x04, 0x36
        /*004e*/ 	.short	(.L_19 - .L_18)
.L_18:
        /*0050*/ 	.word	0x00000008
.L_19:


//--------------------- .nv.callgraph             --------------------------
	.section	.nv.callgraph,"",@"SHT_CUDA_CALLGRAPH"
	.align	4
	.sectionentsize	8
	.align		4
        /*0000*/ 	.word	0x00000000
	.align		4
        /*0004*/ 	.word	0xffffffff
	.align		4
        /*0008*/ 	.word	0x00000000
	.align		4
        /*000c*/ 	.word	0xfffffffe
	.align		4
        /*0010*/ 	.word	0x00000000
	.align		4
        /*0014*/ 	.word	0xfffffffd
	.align		4
        /*0018*/ 	.word	0x00000000
	.align		4
        /*001c*/ 	.word	0xfffffffc


//--------------------- .text._Z6pi_calPd         --------------------------
	.section	.text._Z6pi_calPd,"ax",@progbits
	.align	128
        .global         _Z6pi_calPd
        .type           _Z6pi_calPd,@function
        .size           _Z6pi_calPd,(.L_x_7 - _Z6pi_calPd)
        .other          _Z6pi_calPd,@"STO_CUDA_ENTRY STV_DEFAULT"
_Z6pi_calPd:
.text._Z6pi_calPd:
[----:B------:R-:W-:Y:S01]  /*0000*/  LDC R1, c[0x0][0x37c] ;  /* 0x0000df00ff017b82 */ /* 0x000fe20000000800 */
[----:B------:R-:W0:Y:S01]  /*0010*/  S2R R0, SR_CTAID.X ;  /* 0x0000000000007919 */ /* 0x000e220000002500 */
[----:B------:R-:W0:Y:S01]  /*0020*/  LDCU UR4, c[0x0][0x360] ;  /* 0x00006c00ff0477ac */ /* 0x000e220008000800 */
[----:B------:R-:W0:Y:S02]  /*0030*/  S2R R3, SR_TID.X ;  /* 0x0000000000037919 */ /* 0x000e240000002100 */
[----:B0-----:R-:W-:-:S05]  /*0040*/  IMAD R0, R0, UR4, R3 ;  /* 0x0000000400007c24 */ /* 0x001fca000f8e0203 */
[----:B------:R-:W-:-:S13]  /*0050*/  ISETP.GT.AND P0, PT, R0, 0xf423e, PT ;  /* 0x000f423e0000780c */ /* 0x000fda0003f04270 */
[----:B------:R-:W-:Y:S05]  /*0060*/  @P0 EXIT ;  /* 0x000000000000094d */ /* 0x000fea0003800000 */
[----:B------:R-:W0:Y:S01]  /*0070*/  I2F.F64 R2, R0 ;  /* 0x0000000000027312 */ /* 0x000e220000201c00 */
[----:B------:R-:W-:Y:S01]  /*0080*/  UMOV UR4, 0xba2f9812 ;  /* 0xba2f981200047882 */ /* 0x000fe20000000000 */
[----:B------:R-:W-:Y:S01]  /*0090*/  UMOV UR5, 0x3eb0c6f8 ;  /* 0x3eb0c6f800057882 */ /* 0x000fe20000000000 */
[----:B------:R-:W-:Y:S01]  /*00a0*/  IMAD.MOV.U32 R8, RZ, RZ, 0x0 ;  /* 0x00000000ff087424 */ /* 0x000fe200078e00ff */
[----:B------:R-:W-:Y:S01]  /*00b0*/  MOV R9, 0x3fd80000 ;  /* 0x3fd8000000097802 */ /* 0x000fe20000000f00 */
[----:B------:R-:W-:Y:S01]  /*00c0*/  BSSY.RECONVERGENT B0, `(.L_x_0) ;  /* 0x0000016000007945 */ /* 0x000fe20003800200 */
[----:B0-----:R-:W-:Y:S01]  /*00d0*/  DMUL R2, R2, UR4 ;  /* 0x0000000402027c28 */ /* 0x001fe20008000000 */
[----:B------:R-:W0:Y:S07]  /*00e0*/  LDCU.64 UR4, c[0x0][0x358] ;  /* 0x00006b00ff0477ac */ /* 0x000e2e0008000a00 */
[----:B------:R-:W-:-:S06]  /*00f0*/  DFMA R4, -R2, R2, 1 ;  /* 0x3ff000000204742b */ /* 0x000fcc0000000102 */
[----:B------:R-:W1:Y:S04]  /*0100*/  MUFU.RSQ64H R7, R5 ;  /* 0x0000000500077308 */ /* 0x000e680000001c00 */
[----:B------:R-:W-:-:S05]  /*0110*/  VIADD R6, R5, 0xfcb00000 ;  /* 0xfcb0000005067836 */ /* 0x000fca0000000000 */
[----:B------:R-:W-:Y:S01]  /*0120*/  ISETP.GE.U32.AND P0, PT, R6, 0x7ca00000, PT ;  /* 0x7ca000000600780c */ /* 0x000fe20003f06070 */
[----:B-1----:R-:W-:-:S08]  /*0130*/  DMUL R2, R6, R6 ;  /* 0x0000000606027228 */ /* 0x002fd00000000000 */
[----:B------:R-:W-:-:S08]  /*0140*/  DFMA R2, R4, -R2, 1 ;  /* 0x3ff000000402742b */ /* 0x000fd00000000802 */
[----:B------:R-:W-:Y:S02]  /*0150*/  DFMA R8, R2, R8, 0.5 ;  /* 0x3fe000000208742b */ /* 0x000fe40000000008 */
[----:B------:R-:W-:-:S08]  /*0160*/  DMUL R2, R6, R2 ;  /* 0x0000000206027228 */ /* 0x000fd00000000000 */
[----:B------:R-:W-:-:S08]  /*0170*/  DFMA R8, R8, R2, R6 ;  /* 0x000000020808722b */ /* 0x000fd00000000006 */
[----:B------:R-:W-:Y:S02]  /*0180*/  DMUL R10, R4, R8 ;  /* 0x00000008040a7228 */ /* 0x000fe40000000000 */
[----:B------:R-:W-:Y:S02]  /*0190*/  VIADD R15, R9, 0xfff00000 ;  /* 0xfff00000090f7836 */ /* 0x000fe40000000000 */
[----:B------:R-:W-:-:S04]  /*01a0*/  IMAD.MOV.U32 R14, RZ, RZ, R8 ;  /* 0x000000ffff0e7224 */ /* 0x000fc800078e0008 */
[----:B------:R-:W-:-:S08]  /*01b0*/  DFMA R12, R10, -R10, R4 ;  /* 0x8000000a0a0c722b */ /* 0x000fd00000000004 */
[----:B------:R-:W-:Y:S01]  /*01c0*/  DFMA R2, R12, R14, R10 ;  /* 0x0000000e0c02722b */ /* 0x000fe2000000000a */
[----:B0-----:R-:W-:Y:S10]  /*01d0*/  @!P0 BRA `(.L_x_1) ;  /* 0x0000000000108947 */ /* 0x001ff40003800000 */
[----:B------:R-:W-:-:S07]  /*01e0*/  MOV R2, 0x200 ;  /* 0x0000020000027802 */ /* 0x000fce0000000f00 */
[----:B------:R-:W-:Y:S05]  /*01f0*/  CALL.REL.NOINC `($__internal_0_$__cuda_sm20_dsqrt_rn_f64_mediumpath_v1) ;  /* 0x0000000000287944 */ /* 0x000fea0003c00000 */
[----:B------:R-:W-:Y:S01]  /*0200*/  MOV R2, R6 ;  /* 0x0000000600027202 */ /* 0x000fe20000000f00 */
[----:B------:R-:W-:-:S07]  /*0210*/  IMAD.MOV.U32 R3, RZ, RZ, R7 ;  /* 0x000000ffff037224 */ /* 0x000fce00078e0007 */
.L_x_1:
[----:B------:R-:W-:Y:S05]  /*0220*/  BSYNC.RECONVERGENT B0 ;  /* 0x0000000000007941 */ /* 0x000fea0003800200 */
.L_x_0:
[----:B------:R-:W0:Y:S01]  /*0230*/  LDC.64 R4, c[0x0][0x380] ;  /* 0x0000e000ff047b82 */ /* 0x000e220000000a00 */
[----:B------:R-:W-:Y:S01]  /*0240*/  UMOV UR6, 0xba2f9812 ;  /* 0xba2f981200067882 */ /* 0x000fe20000000000 */
[----:B------:R-:W-:Y:S02]  /*0250*/  UMOV UR7, 0x3eb0c6f8 ;  /* 0x3eb0c6f800077882 */ /* 0x000fe40000000000 */
[----:B------:R-:W-:Y:S01]  /*0260*/  DMUL R2, R2, UR6 ;  /* 0x0000000602027c28 */ /* 0x000fe20008000000 */
[----:B0-----:R-:W-:-:S06]  /*0270*/  IMAD.WIDE R4, R0, 0x8, R4 ;  /* 0x0000000800047825 */ /* 0x001fcc00078e0204 */
[----:B------:R-:W-:Y:S01]  /*0280*/  STG.E.64 desc[UR4][R4.64], R2 ;  /* 0x0000000204007986 */ /* 0x000fe2000c101b04 */
[----:B------:R-:W-:Y:S05]  /*0290*/  EXIT ;  /* 0x000000000000794d */ /* 0x000fea0003800000 */
        .weak           $__internal_0_$__cuda_sm20_dsqrt_rn_f64_mediumpath_v1
        .type           $__internal_0_$__cuda_sm20_dsqrt_rn_f64_mediumpath_v1,@function
        .size           $__internal_0_$__cuda_sm20_dsqrt_rn_f64_mediumpath_v1,(.L_x_7 - $__internal_0_$__cuda_sm20_dsqrt_rn_f64_mediumpath_v1)
$__internal_0_$__cuda_sm20_dsqrt_rn_f64_mediumpath_v1:
[----:B------:R-:W-:Y:S01]  /*02a0*/  ISETP.GE.U32.AND P0, PT, R6, -0x3400000, PT ;  /* 0xfcc000000600780c */ /* 0x000fe20003f06070 */
[----:B------:R-:W-:Y:S01]  /*02b0*/  BSSY.RECONVERGENT B1, `(.L_x_2) ;  /* 0x0000024000017945 */ /* 0x000fe20003800200 */
[----:B------:R-:W-:-:S11]  /*02c0*/  IMAD.MOV.U32 R9, RZ, RZ, R15 ;  /* 0x000000ffff097224 */ /* 0x000fd600078e000f */
[----:B------:R-:W-:Y:S05]  /*02d0*/  @!P0 BRA `(.L_x_3) ;  /* 0x0000000000208947 */ /* 0x000fea0003800000 */
[----:B------:R-:W-:-:S10]  /*02e0*/  DFMA.RM R8, R12, R8, R10 ;  /* 0x000000080c08722b */ /* 0x000fd4000000400a */
[----:B------:R-:W-:-:S04]  /*02f0*/  IADD3 R6, P0, PT, R8, 0x1, RZ ;  /* 0x0000000108067810 */ /* 0x000fc80007f1e0ff */
[----:B------:R-:W-:-:S06]  /*0300*/  IADD3.X R7, PT, PT, RZ, R9, RZ, P0, !PT ;  /* 0x00000009ff077210 */ /* 0x000fcc00007fe4ff */
[----:B------:R-:W-:-:S08]  /*0310*/  DFMA.RP R4, -R8, R6, R4 ;  /* 0x000000060804722b */ /* 0x000fd00000008104 */
[----:B------:R-:W-:-:S06]  /*0320*/  DSETP.GT.AND P0, PT, R4, RZ, PT ;  /* 0x000000ff0400722a */ /* 0x000fcc0003f04000 */
[----:B------:R-:W-:Y:S02]  /*0330*/  FSEL R6, R6, R8, P0 ;  /* 0x0000000806067208 */ /* 0x000fe40000000000 */
[----:B------:R-:W-:Y:S01]  /*0340*/  FSEL R7, R7, R9, P0 ;  /* 0x0000000907077208 */ /* 0x000fe20000000000 */
[----:B------:R-:W-:Y:S06]  /*0350*/  BRA `(.L_x_4) ;  /* 0x0000000000647947 */ /* 0x000fec0003800000 */
.L_x_3:
[----:B------:R-:W-:-:S14]  /*0360*/  DSETP.NE.AND P0, PT, R4, RZ, PT ;  /* 0x000000ff0400722a */ /* 0x000fdc0003f05000 */
[----:B------:R-:W-:Y:S05]  /*0370*/  @!P0 BRA `(.L_x_5) ;  /* 0x0000000000588947 */ /* 0x000fea0003800000 */
[----:B------:R-:W-:-:S13]  /*0380*/  ISETP.GE.AND P0, PT, R5, RZ, PT ;  /* 0x000000ff0500720c */ /* 0x000fda0003f06270 */
[----:B------:R-:W-:Y:S02]  /*0390*/  @!P0 IMAD.MOV.U32 R6, RZ, RZ, 0x0 ;  /* 0x00000000ff068424 */ /* 0x000fe400078e00ff */
[----:B------:R-:W-:Y:S01]  /*03a0*/  @!P0 IMAD.MOV.U32 R7, RZ, RZ, -0x80000 ;  /* 0xfff80000ff078424 */ /* 0x000fe200078e00ff */
[----:B------:R-:W-:Y:S06]  /*03b0*/  @!P0 BRA `(.L_x_4) ;  /* 0x00000000004c8947 */ /* 0x000fec0003800000 */
[----:B------:R-:W-:-:S13]  /*03c0*/  ISETP.GT.AND P0, PT, R5, 0x7fefffff, PT ;  /* 0x7fefffff0500780c */ /* 0x000fda0003f04270 */
[----:B------:R-:W-:Y:S05]  /*03d0*/  @P0 BRA `(.L_x_5) ;  /* 0x0000000000400947 */ /* 0x000fea0003800000 */
[----:B------:R-:W-:Y:S01]  /*03e0*/  DMUL R4, R4, 8.11296384146066816958e+31 ;  /* 0x4690000004047828 */ /* 0x000fe20000000000 */
[----:B------:R-:W-:Y:S01]  /*03f0*/  MOV R6, RZ ;  /* 0x000000ff00067202 */ /* 0x000fe20000000f00 */
[----:B------:R-:W-:Y:S02]  /*0400*/  IMAD.MOV.U32 R10, RZ, RZ, 0x0 ;  /* 0x00000000ff0a7424 */ /* 0x000fe400078e00ff */
[----:B------:R-:W-:Y:S02]  /*0410*/  IMAD.MOV.U32 R11, RZ, RZ, 0x3fd80000 ;  /* 0x3fd80000ff0b7424 */ /* 0x000fe400078e00ff */
[----:B------:R-:W0:Y:S02]  /*0420*/  MUFU.RSQ64H R7, R5 ;  /* 0x0000000500077308 */ /* 0x000e240000001c00 */
[----:B0-----:R-:W-:-:S08]  /*0430*/  DMUL R8, R6, R6 ;  /* 0x0000000606087228 */ /* 0x001fd00000000000 */
[----:B------:R-:W-:-:S08]  /*0440*/  DFMA R8, R4, -R8, 1 ;  /* 0x3ff000000408742b */ /* 0x000fd00000000808 */
[----:B------:R-:W-:Y:S02]  /*0450*/  DFMA R10, R8, R10, 0.5 ;  /* 0x3fe00000080a742b */ /* 0x000fe4000000000a */
[----:B------:R-:W-:-:S08]  /*0460*/  DMUL R8, R6, R8 ;  /* 0x0000000806087228 */ /* 0x000fd00000000000 */
[----:B------:R-:W-:-:S08]  /*0470*/  DFMA R8, R10, R8, R6 ;  /* 0x000000080a08722b */ /* 0x000fd00000000006 */
[----:B------:R-:W-:Y:S02]  /*0480*/  DMUL R6, R4, R8 ;  /* 0x0000000804067228 */ /* 0x000fe40000000000 */
[----:B------:R-:W-:-:S06]  /*0490*/  IADD3 R9, PT, PT, R9, -0x100000, RZ ;  /* 0xfff0000009097810 */ /* 0x000fcc0007ffe0ff */
[----:B------:R-:W-:-:S08]  /*04a0*/  DFMA R10, R6, -R6, R4 ;  /* 0x80000006060a722b */ /* 0x000fd00000000004 */
[----:B------:R-:W-:-:S10]  /*04b0*/  DFMA R6, R8, R10, R6 ;  /* 0x0000000a0806722b */ /* 0x000fd40000000006 */
[----:B------:R-:W-:Y:S01]  /*04c0*/  VIADD R7, R7, 0xfcb00000 ;  /* 0xfcb0000007077836 */ /* 0x000fe20000000000 */
[----:B------:R-:W-:Y:S06]  /*04d0*/  BRA `(.L_x_4) ;  /* 0x0000000000047947 */ /* 0x000fec0003800000 */
.L_x_5:
[----:B------:R-:W-:-:S11]  /*04e0*/  DADD R6, R4, R4 ;  /* 0x0000000004067229 */ /* 0x000fd60000000004 */
.L_x_4:
[----:B------:R-:W-:Y:S05]  /*04f0*/  BSYNC.RECONVERGENT B1 ;  /* 0x0000000000017941 */ /* 0x000fea0003800200 */
.L_x_2:
[----:B------:R-:W-:-:S04]  /*0500*/  MOV R3, 0x0 ;  /* 0x0000000000037802 */ /* 0x000fc80000000f00 */
[----:B------:R-:W-:Y:S05]  /*0510*/  RET.REL.NODEC R2 `(_Z6pi_calPd) ;  /* 0xfffffff802b87950 */ /* 0x000fea0003c3ffff */
.L_x_6:
[----:B------:R-:W-:-:S00]  /*0520*/  BRA `(.L_x_6) ;  /* 0xfffffffc00fc7947 */ /* 0x000fc0000383ffff */
[----:B------:R-:W-:-:S00]  /*0530*/  NOP ;  /* 0x0000000000007918 */ /* 0x000fc00000000000 */
        /* <DEDUP_REMOVED lines=12> */
.L_x_7:


//--------------------- .nv.shared.reserved.0     --------------------------
	.section	.nv.shared.reserved.0,"aw",@nobits
	.weak		__nv_reservedSMEM_offset_0_alias
	.size		__nv_reservedSMEM_offset_0_alias, 0, 64
	.other		__nv_reservedSMEM_offset_0_alias,@"STO_CUDA_RESERVED_SHARED STV_DEFAULT"
__nv_reservedSMEM_offset_0_alias:
	.zero		0
	.zero		64


//--------------------- .nv.constant0._Z6pi_calPd --------------------------
	.section	.nv.constant0._Z6pi_calPd,"a",@progbits
	.sectionflags	@""
	.align	4
.nv.constant0._Z6pi_calPd:
	.zero		904


//--------------------- SYMBOLS --------------------------

	.type		.nv.reservedSmem.offset0,@object
	.size		.nv.reservedSmem.offset0,0x4
